//
// Generated by NVIDIA NVVM Compiler
//
// Compiler Build ID: CL-36424714
// Cuda compilation tools, release 13.0, V13.0.88
// Based on NVVM 20.0.0
//

.version 9.0
.target sm_100
.address_size 64

	// .globl	_Z8multiplyPcS_ii

.visible .entry _Z8multiplyPcS_ii(
	.param .u64 .ptr .align 1 _Z8multiplyPcS_ii_param_0,
	.param .u64 .ptr .align 1 _Z8multiplyPcS_ii_param_1,
	.param .u32 _Z8multiplyPcS_ii_param_2,
	.param .u32 _Z8multiplyPcS_ii_param_3
)
{
	.reg .pred 	%p<12>;
	.reg .b16 	%rs<19>;
	.reg .b32 	%r<38>;
	.reg .b64 	%rd<43>;

	ld.param.u64 	%rd3, [_Z8multiplyPcS_ii_param_0];
	ld.param.u64 	%rd4, [_Z8multiplyPcS_ii_param_1];
	ld.param.u32 	%r23, [_Z8multiplyPcS_ii_param_2];
	ld.param.u32 	%r24, [_Z8multiplyPcS_ii_param_3];
	cvta.to.global.u64 	%rd1, %rd4;
	mov.u32 	%r25, %ntid.x;
	mov.u32 	%r26, %ctaid.x;
	mov.u32 	%r27, %tid.x;
	mad.lo.s32 	%r1, %r25, %r26, %r27;
	setp.ge.s32 	%p1, %r1, %r23;
	setp.lt.s32 	%p2, %r24, 1;
	or.pred  	%p3, %p1, %p2;
	@%p3 bra 	$L__BB0_13;
	cvta.to.global.u64 	%rd5, %rd3;
	cvt.s64.s32 	%rd6, %r1;
	add.s64 	%rd2, %rd5, %rd6;
	and.b32  	%r2, %r24, 15;
	setp.lt.u32 	%p4, %r24, 16;
	mov.b32 	%r34, 0;
	@%p4 bra 	$L__BB0_4;
	and.b32  	%r34, %r24, 2147483632;
	ld.global.u8 	%rs18, [%rd2];
	neg.s32 	%r32, %r34;
	shl.b32 	%r5, %r23, 4;
	cvt.s64.s32 	%rd9, %r23;
	mov.u32 	%r31, %r1;
$L__BB0_3:
	.pragma "nounroll";
	cvt.s64.s32 	%rd7, %r31;
	add.s64 	%rd8, %rd1, %rd7;
	st.global.u8 	[%rd8], %rs18;
	ld.global.u8 	%rs5, [%rd2];
	add.s64 	%rd10, %rd8, %rd9;
	st.global.u8 	[%rd10], %rs5;
	add.s64 	%rd11, %rd10, %rd9;
	st.global.u8 	[%rd11], %rs5;
	ld.global.u8 	%rs6, [%rd2];
	add.s64 	%rd12, %rd11, %rd9;
	st.global.u8 	[%rd12], %rs6;
	add.s64 	%rd13, %rd12, %rd9;
	st.global.u8 	[%rd13], %rs6;
	ld.global.u8 	%rs7, [%rd2];
	add.s64 	%rd14, %rd13, %rd9;
	st.global.u8 	[%rd14], %rs7;
	add.s64 	%rd15, %rd14, %rd9;
	st.global.u8 	[%rd15], %rs7;
	ld.global.u8 	%rs8, [%rd2];
	add.s64 	%rd16, %rd15, %rd9;
	st.global.u8 	[%rd16], %rs8;
	add.s64 	%rd17, %rd16, %rd9;
	st.global.u8 	[%rd17], %rs8;
	ld.global.u8 	%rs9, [%rd2];
	add.s64 	%rd18, %rd17, %rd9;
	st.global.u8 	[%rd18], %rs9;
	add.s64 	%rd19, %rd18, %rd9;
	st.global.u8 	[%rd19], %rs9;
	ld.global.u8 	%rs10, [%rd2];
	add.s64 	%rd20, %rd19, %rd9;
	st.global.u8 	[%rd20], %rs10;
	add.s64 	%rd21, %rd20, %rd9;
	st.global.u8 	[%rd21], %rs10;
	ld.global.u8 	%rs11, [%rd2];
	add.s64 	%rd22, %rd21, %rd9;
	st.global.u8 	[%rd22], %rs11;
	add.s64 	%rd23, %rd22, %rd9;
	st.global.u8 	[%rd23], %rs11;
	ld.global.u8 	%rs18, [%rd2];
	add.s64 	%rd24, %rd23, %rd9;
	st.global.u8 	[%rd24], %rs18;
	add.s32 	%r32, %r32, 16;
	add.s32 	%r31, %r31, %r5;
	setp.ne.s32 	%p5, %r32, 0;
	@%p5 bra 	$L__BB0_3;
$L__BB0_4:
	setp.eq.s32 	%p6, %r2, 0;
	@%p6 bra 	$L__BB0_13;
	and.b32  	%r11, %r24, 7;
	setp.lt.u32 	%p7, %r2, 8;
	@%p7 bra 	$L__BB0_7;
	ld.global.u8 	%rs12, [%rd2];
	mad.lo.s32 	%r29, %r34, %r23, %r1;
	cvt.s64.s32 	%rd25, %r29;
	add.s64 	%rd26, %rd1, %rd25;
	st.global.u8 	[%rd26], %rs12;
	cvt.s64.s32 	%rd27, %r23;
	add.s64 	%rd28, %rd26, %rd27;
	st.global.u8 	[%rd28], %rs12;
	ld.global.u8 	%rs13, [%rd2];
	add.s64 	%rd29, %rd28, %rd27;
	st.global.u8 	[%rd29], %rs13;
	add.s64 	%rd30, %rd29, %rd27;
	st.global.u8 	[%rd30], %rs13;
	ld.global.u8 	%rs14, [%rd2];
	add.s64 	%rd31, %rd30, %rd27;
	st.global.u8 	[%rd31], %rs14;
	add.s64 	%rd32, %rd31, %rd27;
	st.global.u8 	[%rd32], %rs14;
	ld.global.u8 	%rs15, [%rd2];
	add.s64 	%rd33, %rd32, %rd27;
	st.global.u8 	[%rd33], %rs15;
	add.s64 	%rd34, %rd33, %rd27;
	st.global.u8 	[%rd34], %rs15;
	add.s32 	%r34, %r34, 8;
$L__BB0_7:
	setp.eq.s32 	%p8, %r11, 0;
	@%p8 bra 	$L__BB0_13;
	and.b32  	%r14, %r24, 3;
	setp.lt.u32 	%p9, %r11, 4;
	@%p9 bra 	$L__BB0_10;
	ld.global.u8 	%rs16, [%rd2];
	mad.lo.s32 	%r30, %r34, %r23, %r1;
	cvt.s64.s32 	%rd35, %r30;
	add.s64 	%rd36, %rd1, %rd35;
	st.global.u8 	[%rd36], %rs16;
	cvt.s64.s32 	%rd37, %r23;
	add.s64 	%rd38, %rd36, %rd37;
	st.global.u8 	[%rd38], %rs16;
	ld.global.u8 	%rs17, [%rd2];
	add.s64 	%rd39, %rd38, %rd37;
	st.global.u8 	[%rd39], %rs17;
	add.s64 	%rd40, %rd39, %rd37;
	st.global.u8 	[%rd40], %rs17;
	add.s32 	%r34, %r34, 4;
$L__BB0_10:
	setp.eq.s32 	%p10, %r14, 0;
	@%p10 bra 	$L__BB0_13;
	ld.global.u8 	%rs4, [%rd2];
	mad.lo.s32 	%r37, %r34, %r23, %r1;
	neg.s32 	%r36, %r14;
$L__BB0_12:
	.pragma "nounroll";
	cvt.s64.s32 	%rd41, %r37;
	add.s64 	%rd42, %rd1, %rd41;
	st.global.u8 	[%rd42], %rs4;
	add.s32 	%r37, %r37, %r23;
	add.s32 	%r36, %r36, 1;
	setp.ne.s32 	%p11, %r36, 0;
	@%p11 bra 	$L__BB0_12;
$L__BB0_13:
	ret;

}


// ===== COMPILED SASS (sm_100) =====

	.target	sm_100

	.elftype	@"ET_EXEC"


//--------------------- .note.nv.tkinfo           --------------------------
	.section	.note.nv.tkinfo,"",@"SHT_NOTE"
	.sectionflags	@"SHF_NOTE_NV_TKINFO"
	.tkinfo
        /*0018*/ 	.word	0x00000002
        /*0030*/ 	.string	""
        /*0030*/ 	.string	"ptxas"
        /*0030*/ 	.string	"Cuda compilation tools, release 13.0, V13.0.88"
        /*0030*/ 	.string	"Build cuda_13.0.r13.0/compiler.36424714_0"
        /*0030*/ 	.string	"-arch sm_100 -m 64 "



//--------------------- .note.nv.cuinfo           --------------------------
	.section	.note.nv.cuinfo,"",@"SHT_NOTE"
	.sectionflags	@"SHF_NOTE_NV_CUINFO"
        /*0018*/ 	.short	0x0002
        /*001a*/ 	.short	0x0064
        /*001c*/ 	.short	0x0082
	.zero		2


//--------------------- .nv.info                  --------------------------
	.section	.nv.info,"",@"SHT_CUDA_INFO"
	.align	4


	//----- nvinfo : EIATTR_REGCOUNT
	.align		4
        /*0000*/ 	.byte	0x04, 0x2f
        /*0002*/ 	.short	(.L_1 - .L_0)
	.align		4
.L_0:
        /*0004*/ 	.word	index@(_Z8multiplyPcS_ii)
        /*0008*/ 	.word	0x0000001e


	//----- nvinfo : EIATTR_FRAME_SIZE
	.align		4
.L_1:
        /*000c*/ 	.byte	0x04, 0x11
        /*000e*/ 	.short	(.L_3 - .L_2)
	.align		4
.L_2:
        /*0010*/ 	.word	index@(_Z8multiplyPcS_ii)
        /*0014*/ 	.word	0x00000000


	//----- nvinfo : EIATTR_MIN_STACK_SIZE
	.align		4
.L_3:
        /*0018*/ 	.byte	0x04, 0x12
        /*001a*/ 	.short	(.L_5 - .L_4)
	.align		4
.L_4:
        /*001c*/ 	.word	index@(_Z8multiplyPcS_ii)
        /*0020*/ 	.word	0x00000000
.L_5:


//--------------------- .nv.compat                --------------------------
	.section	.nv.compat,"",@"SHT_CUDA_COMPAT_INFO"
	.align	4
        /*0000*/ 	.byte	0x02, 0x09, 0x00, 0x00, 0x02, 0x02, 0x01, 0x00, 0x02, 0x05, 0x05, 0x00, 0x03, 0x07, 0x01, 0x01
        /*0010*/ 	.byte	0x02, 0x03, 0x00, 0x00, 0x02, 0x06, 0x01, 0x00, 0x04, 0x0b, 0x08, 0x00, 0x09, 0x00, 0x00, 0x00
        /*0020*/ 	.byte	0x00, 0x00, 0x00, 0x00


//--------------------- .nv.info._Z8multiplyPcS_ii --------------------------
	.section	.nv.info._Z8multiplyPcS_ii,"",@"SHT_CUDA_INFO"
	.sectionflags	@""
	.align	4


	//----- nvinfo : EIATTR_CUDA_API_VERSION
	.align		4
        /*0000*/ 	.byte	0x04, 0x37
        /*0002*/ 	.short	(.L_7 - .L_6)
.L_6:
        /*0004*/ 	.word	0x00000082


	//----- nvinfo : EIATTR_KPARAM_INFO
	.align		4
.L_7:
        /*0008*/ 	.byte	0x04, 0x17
        /*000a*/ 	.short	(.L_9 - .L_8)
.L_8:
        /*000c*/ 	.word	0x00000000
        /*0010*/ 	.short	0x0003
        /*0012*/ 	.short	0x0014
        /*0014*/ 	.byte	0x00, 0xf0, 0x11, 0x00


	//----- nvinfo : EIATTR_KPARAM_INFO
	.align		4
.L_9:
        /*0018*/ 	.byte	0x04, 0x17
        /*001a*/ 	.short	(.L_11 - .L_10)
.L_10:
        /*001c*/ 	.word	0x00000000
        /*0020*/ 	.short	0x0002
        /*0022*/ 	.short	0x0010
        /*0024*/ 	.byte	0x00, 0xf0, 0x11, 0x00


	//----- nvinfo : EIATTR_KPARAM_INFO
	.align		4
.L_11:
        /*0028*/ 	.byte	0x04, 0x17
        /*002a*/ 	.short	(.L_13 - .L_12)
.L_12:
        /*002c*/ 	.word	0x00000000
        /*0030*/ 	.short	0x0001
        /*0032*/ 	.short	0x0008
        /*0034*/ 	.byte	0x00, 0xf5, 0x21, 0x00


	//----- nvinfo : EIATTR_KPARAM_INFO
	.align		4
.L_13:
        /*0038*/ 	.byte	0x04, 0x17
        /*003a*/ 	.short	(.L_15 - .L_14)
.L_14:
        /*003c*/ 	.word	0x00000000
        /*0040*/ 	.short	0x0000
        /*0042*/ 	.short	0x0000
        /*0044*/ 	.byte	0x00, 0xf5, 0x21, 0x00


	//----- nvinfo : EIATTR_SPARSE_MMA_MASK
	.align		4
.L_15:
        /*0048*/ 	.byte	0x03, 0x50
        /*004a*/ 	.short	0x0000


	//----- nvinfo : EIATTR_MAXREG_COUNT
	.align		4
        /*004c*/ 	.byte	0x03, 0x1b
        /*004e*/ 	.short	0x00ff


	//----- nvinfo : EIATTR_MERCURY_ISA_VERSION
	.align		4
        /*0050*/ 	.byte	0x03, 0x5f
        /*0052*/ 	.short	0x0101


	//----- nvinfo : EIATTR_VRC_CTA_INIT_COUNT
	.align		4
        /*0054*/ 	.byte	0x02, 0x4a
	.zero		1
	.zero		1


	//----- nvinfo : EIATTR_EXIT_INSTR_OFFSETS
	.align		4
        /*0058*/ 	.byte	0x04, 0x1c
        /*005a*/ 	.short	(.L_17 - .L_16)


	//   ....[0]....
.L_16:
        /*005c*/ 	.word	0x00000080


	//   ....[1]....
        /*0060*/ 	.word	0x00000540


	//   ....[2]....
        /*0064*/ 	.word	0x00000790


	//   ....[3]....
        /*0068*/ 	.word	0x00000900


	//   ....[4]....
        /*006c*/ 	.word	0x000009c0


	//----- nvinfo : EIATTR_CBANK_PARAM_SIZE
	.align		4
.L_17:
        /*0070*/ 	.byte	0x03, 0x19
        /*0072*/ 	.short	0x0018


	//----- nvinfo : EIATTR_PARAM_CBANK
	.align		4
        /*0074*/ 	.byte	0x04, 0x0a
        /*0076*/ 	.short	(.L_19 - .L_18)
	.align		4
.L_18:
        /*0078*/ 	.word	index@(.nv.constant0._Z8multiplyPcS_ii)
        /*007c*/ 	.short	0x0380
        /*007e*/ 	.short	0x0018


	//----- nvinfo : EIATTR_SW_WAR
	.align		4
.L_19:
        /*0080*/ 	.byte	0x04, 0x36
        /*0082*/ 	.short	(.L_21 - .L_20)
.L_20:
        /*0084*/ 	.word	0x00000008
.L_21:


//--------------------- .nv.callgraph             --------------------------
	.section	.nv.callgraph,"",@"SHT_CUDA_CALLGRAPH"
	.align	4
	.sectionentsize	8
	.align		4
        /*0000*/ 	.word	0x00000000
	.align		4
        /*0004*/ 	.word	0xffffffff
	.align		4
        /*0008*/ 	.word	0x00000000
	.align		4
        /*000c*/ 	.word	0xfffffffe
	.align		4
        /*0010*/ 	.word	0x00000000
	.align		4
        /*0014*/ 	.word	0xfffffffd
	.align		4
        /*0018*/ 	.word	0x00000000
	.align		4
        /*001c*/ 	.word	0xfffffffc


//--------------------- .text._Z8multiplyPcS_ii   --------------------------
	.section	.text._Z8multiplyPcS_ii,"ax",@progbits
	.align	128
        .global         _Z8multiplyPcS_ii
        .type           _Z8multiplyPcS_ii,@function
        .size           _Z8multiplyPcS_ii,(.L_x_6 - _Z8multiplyPcS_ii)
        .other          _Z8multiplyPcS_ii,@"STO_CUDA_ENTRY STV_DEFAULT"
_Z8multiplyPcS_ii:
.text._Z8multiplyPcS_ii:
[----:B------:R-:W-:Y:S01]  /*0000*/  LDC R1, c[0x0][0x37c] ;  /* 0x0000df00ff017b82 */ /* 0x000fe20000000800 */
[----:B------:R-:W0:Y:S07]  /*0010*/  S2R R7, SR_CTAID.X ;  /* 0x0000000000077919 */ /* 0x000e2e0000002500 */
[----:B------:R-:W1:Y:S01]  /*0020*/  LDC.64 R2, c[0x0][0x390] ;  /* 0x0000e400ff027b82 */ /* 0x000e620000000a00 */
[----:B------:R-:W0:Y:S01]  /*0030*/  LDCU UR4, c[0x0][0x360] ;  /* 0x00006c00ff0477ac */ /* 0x000e220008000800 */
[----:B------:R-:W0:Y:S01]  /*0040*/  S2R R0, SR_TID.X ;  /* 0x0000000000007919 */ /* 0x000e220000002100 */
[----:B-1----:R-:W-:Y:S01]  /*0050*/  ISETP.GE.AND P0, PT, R3, 0x1, PT ;  /* 0x000000010300780c */ /* 0x002fe20003f06270 */
[----:B0-----:R-:W-:-:S05]  /*0060*/  IMAD R7, R7, UR4, R0 ;  /* 0x0000000407077c24 */ /* 0x001fca000f8e0200 */
[----:B------:R-:W-:-:S13]  /*0070*/  ISETP.GE.OR P0, PT, R7, R2, !P0 ;  /* 0x000000020700720c */ /* 0x000fda0004706670 */
[----:B------:R-:W-:Y:S05]  /*0080*/  @P0 EXIT ;  /* 0x000000000000094d */ /* 0x000fea0003800000 */
[----:B------:R-:W0:Y:S01]  /*0090*/  LDCU.64 UR4, c[0x0][0x380] ;  /* 0x00007000ff0477ac */ /* 0x000e220008000a00 */
[C---:B------:R-:W-:Y:S01]  /*00a0*/  ISETP.GE.U32.AND P1, PT, R3.reuse, 0x10, PT ;  /* 0x000000100300780c */ /* 0x040fe20003f26070 */
[----:B------:R-:W-:Y:S01]  /*00b0*/  IMAD.MOV.U32 R0, RZ, RZ, RZ ;  /* 0x000000ffff007224 */ /* 0x000fe200078e00ff */
[----:B------:R-:W-:-:S04]  /*00c0*/  LOP3.LUT R20, R3, 0xf, RZ, 0xc0, !PT ;  /* 0x0000000f03147812 */ /* 0x000fc800078ec0ff */
[----:B------:R-:W-:Y:S02]  /*00d0*/  ISETP.NE.AND P0, PT, R20, RZ, PT ;  /* 0x000000ff1400720c */ /* 0x000fe40003f05270 */
[----:B0-----:R-:W-:-:S04]  /*00e0*/  IADD3 R4, P2, PT, R7, UR4, RZ ;  /* 0x0000000407047c10 */ /* 0x001fc8000ff5e0ff */
[----:B------:R-:W-:Y:S01]  /*00f0*/  LEA.HI.X.SX32 R5, R7, UR5, 0x1, P2 ;  /* 0x0000000507057c11 */ /* 0x000fe200090f0eff */
[----:B------:R-:W0:Y:S01]  /*0100*/  LDCU.64 UR4, c[0x0][0x358] ;  /* 0x00006b00ff0477ac */ /* 0x000e220008000a00 */
[----:B------:R-:W-:Y:S07]  /*0110*/  @!P1 BRA `(.L_x_0) ;  /* 0x0000000400089947 */ /* 0x000fee0003800000 */
[----:B0-----:R0:W5:Y:S01]  /*0120*/  LDG.E.U8 R21, desc[UR4][R4.64] ;  /* 0x0000000404157981 */ /* 0x001162000c1e1100 */
[----:B------:R-:W-:Y:S01]  /*0130*/  LOP3.LUT R0, R3, 0x7ffffff0, RZ, 0xc0, !PT ;  /* 0x7ffffff003007812 */ /* 0x000fe200078ec0ff */
[----:B------:R-:W-:Y:S01]  /*0140*/  IMAD.MOV.U32 R9, RZ, RZ, R7 ;  /* 0x000000ffff097224 */ /* 0x000fe200078e0007 */
[----:B------:R-:W-:Y:S01]  /*0150*/  SHF.R.S32.HI R6, RZ, 0x1f, R2 ;  /* 0x0000001fff067819 */ /* 0x000fe20000011402 */
[----:B------:R-:W1:Y:S02]  /*0160*/  LDCU.64 UR6, c[0x0][0x388] ;  /* 0x00007100ff0677ac */ /* 0x000e640008000a00 */
[----:B------:R-:W-:-:S07]  /*0170*/  IMAD.MOV R8, RZ, RZ, -R0 ;  /* 0x000000ffff087224 */ /* 0x000fce00078e0a00 */
.L_x_1:
[----:B-1-3--:R-:W-:-:S04]  /*0180*/  IADD3 R10, P1, PT, R9, UR6, RZ ;  /* 0x00000006090a7c10 */ /* 0x00afc8000ff3e0ff */
[----:B------:R-:W-:-:S05]  /*0190*/  LEA.HI.X.SX32 R11, R9, UR7, 0x1, P1 ;  /* 0x00000007090b7c11 */ /* 0x000fca00088f0eff */
[----:B-----5:R1:W-:Y:S04]  /*01a0*/  STG.E.U8 desc[UR4][R10.64], R21 ;  /* 0x000000150a007986 */ /* 0x0203e8000c101104 */
[----:B------:R-:W2:Y:S01]  /*01b0*/  LDG.E.U8 R23, desc[UR4][R4.64] ;  /* 0x0000000404177981 */ /* 0x000ea2000c1e1100 */
[----:B------:R-:W-:-:S05]  /*01c0*/  IADD3 R12, P1, PT, R10, R2, RZ ;  /* 0x000000020a0c7210 */ /* 0x000fca0007f3e0ff */
[----:B------:R-:W-:Y:S01]  /*01d0*/  IMAD.X R13, R6, 0x1, R11, P1 ;  /* 0x00000001060d7824 */ /* 0x000fe200008e060b */
[----:B------:R-:W-:-:S05]  /*01e0*/  IADD3 R14, P1, PT, R12, R2, RZ ;  /* 0x000000020c0e7210 */ /* 0x000fca0007f3e0ff */
[----:B------:R-:W-:Y:S01]  /*01f0*/  IMAD.X R15, R6, 0x1, R13, P1 ;  /* 0x00000001060f7824 */ /* 0x000fe200008e060d */
[-C--:B------:R-:W-:Y:S01]  /*0200*/  IADD3 R16, P1, PT, R14, R2.reuse, RZ ;  /* 0x000000020e107210 */ /* 0x080fe20007f3e0ff */
[----:B--2---:R2:W-:Y:S04]  /*0210*/  STG.E.U8 desc[UR4][R12.64], R23 ;  /* 0x000000170c007986 */ /* 0x0045e8000c101104 */
[----:B------:R3:W-:Y:S04]  /*0220*/  STG.E.U8 desc[UR4][R14.64], R23 ;  /* 0x000000170e007986 */ /* 0x0007e8000c101104 */
[----:B------:R-:W4:Y:S01]  /*0230*/  LDG.E.U8 R25, desc[UR4][R4.64] ;  /* 0x0000000404197981 */ /* 0x000f22000c1e1100 */
[----:B------:R-:W-:Y:S01]  /*0240*/  IMAD.X R17, R6, 0x1, R15, P1 ;  /* 0x0000000106117824 */ /* 0x000fe200008e060f */
[----:B-1----:R-:W-:-:S05]  /*0250*/  IADD3 R10, P1, PT, R16, R2, RZ ;  /* 0x00000002100a7210 */ /* 0x002fca0007f3e0ff */
[----:B------:R-:W-:Y:S01]  /*0260*/  IMAD.X R11, R6, 0x1, R17, P1 ;  /* 0x00000001060b7824 */ /* 0x000fe200008e0611 */
[-C--:B------:R-:W-:Y:S01]  /*0270*/  IADD3 R18, P1, PT, R10, R2.reuse, RZ ;  /* 0x000000020a127210 */ /* 0x080fe20007f3e0ff */
[----:B----4-:R-:W-:Y:S04]  /*0280*/  STG.E.U8 desc[UR4][R16.64], R25 ;  /* 0x0000001910007986 */ /* 0x010fe8000c101104 */
[----:B------:R1:W-:Y:S04]  /*0290*/  STG.E.U8 desc[UR4][R10.64], R25 ;  /* 0x000000190a007986 */ /* 0x0003e8000c101104 */
[----:B------:R-:W4:Y:S01]  /*02a0*/  LDG.E.U8 R21, desc[UR4][R4.64] ;  /* 0x0000000404157981 */ /* 0x000f22000c1e1100 */
[----:B------:R-:W-:Y:S01]  /*02b0*/  IMAD.X R19, R6, 0x1, R11, P1 ;  /* 0x0000000106137824 */ /* 0x000fe200008e060b */
[----:B--2---:R-:W-:-:S05]  /*02c0*/  IADD3 R12, P1, PT, R18, R2, RZ ;  /* 0x00000002120c7210 */ /* 0x004fca0007f3e0ff */
[----:B------:R-:W-:Y:S01]  /*02d0*/  IMAD.X R13, R6, 0x1, R19, P1 ;  /* 0x00000001060d7824 */ /* 0x000fe200008e0613 */
[-C--:B---3--:R-:W-:Y:S01]  /*02e0*/  IADD3 R14, P1, PT, R12, R2.reuse, RZ ;  /* 0x000000020c0e7210 */ /* 0x088fe20007f3e0ff */
[----:B----4-:R-:W-:Y:S04]  /*02f0*/  STG.E.U8 desc[UR4][R18.64], R21 ;  /* 0x0000001512007986 */ /* 0x010fe8000c101104 */
[----:B------:R2:W-:Y:S04]  /*0300*/  STG.E.U8 desc[UR4][R12.64], R21 ;  /* 0x000000150c007986 */ /* 0x0005e8000c101104 */
[----:B------:R-:W3:Y:S01]  /*0310*/  LDG.E.U8 R23, desc[UR4][R4.64] ;  /* 0x0000000404177981 */ /* 0x000ee2000c1e1100 */
[----:B------:R-:W-:Y:S01]  /*0320*/  IMAD.X R15, R6, 0x1, R13, P1 ;  /* 0x00000001060f7824 */ /* 0x000fe200008e060d */
[----:B-1----:R-:W-:-:S05]  /*0330*/  IADD3 R10, P1, PT, R14, R2, RZ ;  /* 0x000000020e0a7210 */ /* 0x002fca0007f3e0ff */
[----:B------:R-:W-:Y:S01]  /*0340*/  IMAD.X R11, R6, 0x1, R15, P1 ;  /* 0x00000001060b7824 */ /* 0x000fe200008e060f */
[-C--:B------:R-:W-:Y:S01]  /*0350*/  IADD3 R16, P1, PT, R10, R2.reuse, RZ ;  /* 0x000000020a107210 */ /* 0x080fe20007f3e0ff */
[----:B---3--:R-:W-:Y:S04]  /*0360*/  STG.E.U8 desc[UR4][R14.64], R23 ;  /* 0x000000170e007986 */ /* 0x008fe8000c101104 */
[----:B------:R1:W-:Y:S04]  /*0370*/  STG.E.U8 desc[UR4][R10.64], R23 ;  /* 0x000000170a007986 */ /* 0x0003e8000c101104 */
[----:B------:R-:W3:Y:S01]  /*0380*/  LDG.E.U8 R25, desc[UR4][R4.64] ;  /* 0x0000000404197981 */ /* 0x000ee2000c1e1100 */
[----:B------:R-:W-:Y:S01]  /*0390*/  IMAD.X R17, R6, 0x1, R11, P1 ;  /* 0x0000000106117824 */ /* 0x000fe200008e060b */
[----:B--2---:R-:W-:-:S05]  /*03a0*/  IADD3 R12, P1, PT, R16, R2, RZ ;  /* 0x00000002100c7210 */ /* 0x004fca0007f3e0ff */
[----:B------:R-:W-:Y:S01]  /*03b0*/  IMAD.X R13, R6, 0x1, R17, P1 ;  /* 0x00000001060d7824 */ /* 0x000fe200008e0611 */
[-C--:B------:R-:W-:Y:S01]  /*03c0*/  IADD3 R18, P1, PT, R12, R2.reuse, RZ ;  /* 0x000000020c127210 */ /* 0x080fe20007f3e0ff */
[----:B---3--:R-:W-:Y:S04]  /*03d0*/  STG.E.U8 desc[UR4][R16.64], R25 ;  /* 0x0000001910007986 */ /* 0x008fe8000c101104 */
[----:B------:R2:W-:Y:S04]  /*03e0*/  STG.E.U8 desc[UR4][R12.64], R25 ;  /* 0x000000190c007986 */ /* 0x0005e8000c101104 */
[----:B------:R-:W3:Y:S01]  /*03f0*/  LDG.E.U8 R27, desc[UR4][R4.64] ;  /* 0x00000004041b7981 */ /* 0x000ee2000c1e1100 */
[----:B------:R-:W-:Y:S01]  /*0400*/  IMAD.X R19, R6, 0x1, R13, P1 ;  /* 0x0000000106137824 */ /* 0x000fe200008e060d */
[----:B-1----:R-:W-:-:S05]  /*0410*/  IADD3 R10, P1, PT, R18, R2, RZ ;  /* 0x00000002120a7210 */ /* 0x002fca0007f3e0ff */
[----:B------:R-:W-:Y:S01]  /*0420*/  IMAD.X R11, R6, 0x1, R19, P1 ;  /* 0x00000001060b7824 */ /* 0x000fe200008e0613 */
[-C--:B------:R-:W-:Y:S01]  /*0430*/  IADD3 R14, P1, PT, R10, R2.reuse, RZ ;  /* 0x000000020a0e7210 */ /* 0x080fe20007f3e0ff */
[----:B---3--:R3:W-:Y:S04]  /*0440*/  STG.E.U8 desc[UR4][R18.64], R27 ;  /* 0x0000001b12007986 */ /* 0x0087e8000c101104 */
[----:B------:R3:W-:Y:S04]  /*0450*/  STG.E.U8 desc[UR4][R10.64], R27 ;  /* 0x0000001b0a007986 */ /* 0x0007e8000c101104 */
[----:B------:R-:W4:Y:S01]  /*0460*/  LDG.E.U8 R23, desc[UR4][R4.64] ;  /* 0x0000000404177981 */ /* 0x000f22000c1e1100 */
[----:B------:R-:W-:Y:S01]  /*0470*/  IMAD.X R15, R6, 0x1, R11, P1 ;  /* 0x00000001060f7824 */ /* 0x000fe200008e060b */
[----:B--2---:R-:W-:-:S05]  /*0480*/  IADD3 R12, P1, PT, R14, R2, RZ ;  /* 0x000000020e0c7210 */ /* 0x004fca0007f3e0ff */
[----:B------:R-:W-:Y:S01]  /*0490*/  IMAD.X R13, R6, 0x1, R15, P1 ;  /* 0x00000001060d7824 */ /* 0x000fe200008e060f */
[----:B------:R-:W-:Y:S01]  /*04a0*/  IADD3 R16, P1, PT, R12, R2, RZ ;  /* 0x000000020c107210 */ /* 0x000fe20007f3e0ff */
[----:B------:R-:W-:Y:S01]  /*04b0*/  VIADD R8, R8, 0x10 ;  /* 0x0000001008087836 */ /* 0x000fe20000000000 */
[----:B----4-:R3:W-:Y:S04]  /*04c0*/  STG.E.U8 desc[UR4][R14.64], R23 ;  /* 0x000000170e007986 */ /* 0x0107e8000c101104 */
[----:B------:R3:W-:Y:S04]  /*04d0*/  STG.E.U8 desc[UR4][R12.64], R23 ;  /* 0x000000170c007986 */ /* 0x0007e8000c101104 */
[----:B------:R-:W2:Y:S01]  /*04e0*/  LDG.E.U8 R21, desc[UR4][R4.64] ;  /* 0x0000000404157981 */ /* 0x000ea2000c1e1100 */
[----:B------:R-:W-:Y:S01]  /*04f0*/  IMAD.X R17, R6, 0x1, R13, P1 ;  /* 0x0000000106117824 */ /* 0x000fe200008e060d */
[----:B------:R-:W-:Y:S01]  /*0500*/  ISETP.NE.AND P1, PT, R8, RZ, PT ;  /* 0x000000ff0800720c */ /* 0x000fe20003f25270 */
[----:B------:R-:W-:-:S03]  /*0510*/  IMAD R9, R2, 0x10, R9 ;  /* 0x0000001002097824 */ /* 0x000fc600078e0209 */
[----:B--2---:R3:W-:Y:S09]  /*0520*/  STG.E.U8 desc[UR4][R16.64], R21 ;  /* 0x0000001510007986 */ /* 0x0047f2000c101104 */
[----:B------:R-:W-:Y:S05]  /*0530*/  @P1 BRA `(.L_x_1) ;  /* 0xfffffffc00101947 */ /* 0x000fea000383ffff */
.L_x_0:
[----:B0-----:R-:W-:Y:S05]  /*0540*/  @!P0 EXIT ;  /* 0x000000000000894d */ /* 0x001fea0003800000 */
[----:B------:R-:W-:Y:S02]  /*0550*/  ISETP.GE.U32.AND P1, PT, R20, 0x8, PT ;  /* 0x000000081400780c */ /* 0x000fe40003f26070 */
[----:B---3--:R-:W-:-:S04]  /*0560*/  LOP3.LUT R18, R3, 0x7, RZ, 0xc0, !PT ;  /* 0x0000000703127812 */ /* 0x008fc800078ec0ff */
[----:B------:R-:W-:-:S07]  /*0570*/  ISETP.NE.AND P0, PT, R18, RZ, PT ;  /* 0x000000ff1200720c */ /* 0x000fce0003f05270 */
[----:B------:R-:W-:Y:S06]  /*0580*/  @!P1 BRA `(.L_x_2) ;  /* 0x0000000000809947 */ /* 0x000fec0003800000 */
[----:B------:R-:W2:Y:S01]  /*0590*/  LDG.E.U8 R19, desc[UR4][R4.64] ;  /* 0x0000000404137981 */ /* 0x000ea2000c1e1100 */
[----:B------:R-:W0:Y:S01]  /*05a0*/  LDCU.64 UR6, c[0x0][0x388] ;  /* 0x00007100ff0677ac */ /* 0x000e220008000a00 */
[----:B------:R-:W-:Y:S01]  /*05b0*/  IMAD R6, R0, R2, R7 ;  /* 0x0000000200067224 */ /* 0x000fe200078e0207 */
[----:B------:R-:W-:-:S04]  /*05c0*/  SHF.R.S32.HI R25, RZ, 0x1f, R2 ;  /* 0x0000001fff197819 */ /* 0x000fc80000011402 */
[----:B0-----:R-:W-:-:S04]  /*05d0*/  IADD3 R8, P1, PT, R6, UR6, RZ ;  /* 0x0000000606087c10 */ /* 0x001fc8000ff3e0ff */
[----:B------:R-:W-:Y:S02]  /*05e0*/  LEA.HI.X.SX32 R9, R6, UR7, 0x1, P1 ;  /* 0x0000000706097c11 */ /* 0x000fe400088f0eff */
[----:B------:R-:W-:-:S05]  /*05f0*/  IADD3 R10, P1, PT, R8, R2, RZ ;  /* 0x00000002080a7210 */ /* 0x000fca0007f3e0ff */
[----:B------:R-:W-:Y:S01]  /*0600*/  IMAD.X R11, R25, 0x1, R9, P1 ;  /* 0x00000001190b7824 */ /* 0x000fe200008e0609 */
[----:B--2---:R0:W-:Y:S04]  /*0610*/  STG.E.U8 desc[UR4][R8.64], R19 ;  /* 0x0000001308007986 */ /* 0x0041e8000c101104 */
[----:B------:R1:W-:Y:S04]  /*0620*/  STG.E.U8 desc[UR4][R10.64], R19 ;  /* 0x000000130a007986 */ /* 0x0003e8000c101104 */
[----:B------:R-:W2:Y:S01]  /*0630*/  LDG.E.U8 R21, desc[UR4][R4.64] ;  /* 0x0000000404157981 */ /* 0x000ea2000c1e1100 */
[----:B------:R-:W-:-:S05]  /*0640*/  IADD3 R12, P1, PT, R10, R2, RZ ;  /* 0x000000020a0c7210 */ /* 0x000fca0007f3e0ff */
[----:B------:R-:W-:Y:S01]  /*0650*/  IMAD.X R13, R25, 0x1, R11, P1 ;  /* 0x00000001190d7824 */ /* 0x000fe200008e060b */
[----:B------:R-:W-:-:S05]  /*0660*/  IADD3 R14, P1, PT, R12, R2, RZ ;  /* 0x000000020c0e7210 */ /* 0x000fca0007f3e0ff */
[C---:B------:R-:W-:Y:S01]  /*0670*/  IMAD.X R15, R25.reuse, 0x1, R13, P1 ;  /* 0x00000001190f7824 */ /* 0x040fe200008e060d */
[-C--:B------:R-:W-:Y:S01]  /*0680*/  IADD3 R16, P1, PT, R14, R2.reuse, RZ ;  /* 0x000000020e107210 */ /* 0x080fe20007f3e0ff */
[----:B--2---:R2:W-:Y:S04]  /*0690*/  STG.E.U8 desc[UR4][R12.64], R21 ;  /* 0x000000150c007986 */ /* 0x0045e8000c101104 */
[----:B------:R3:W-:Y:S04]  /*06a0*/  STG.E.U8 desc[UR4][R14.64], R21 ;  /* 0x000000150e007986 */ /* 0x0007e8000c101104 */
[----:B------:R-:W4:Y:S01]  /*06b0*/  LDG.E.U8 R23, desc[UR4][R4.64] ;  /* 0x0000000404177981 */ /* 0x000f22000c1e1100 */
[----:B------:R-:W-:Y:S01]  /*06c0*/  IMAD.X R17, R25, 0x1, R15, P1 ;  /* 0x0000000119117824 */ /* 0x000fe200008e060f */
[----:B0-----:R-:W-:-:S05]  /*06d0*/  IADD3 R8, P1, PT, R16, R2, RZ ;  /* 0x0000000210087210 */ /* 0x001fca0007f3e0ff */
[C---:B------:R-:W-:Y:S01]  /*06e0*/  IMAD.X R9, R25.reuse, 0x1, R17, P1 ;  /* 0x0000000119097824 */ /* 0x040fe200008e0611 */
[-C--:B-1----:R-:W-:Y:S01]  /*06f0*/  IADD3 R10, P1, PT, R8, R2.reuse, RZ ;  /* 0x00000002080a7210 */ /* 0x082fe20007f3e0ff */
[----:B----4-:R3:W-:Y:S04]  /*0700*/  STG.E.U8 desc[UR4][R16.64], R23 ;  /* 0x0000001710007986 */ /* 0x0107e8000c101104 */
[----:B------:R3:W-:Y:S04]  /*0710*/  STG.E.U8 desc[UR4][R8.64], R23 ;  /* 0x0000001708007986 */ /* 0x0007e8000c101104 */
[----:B------:R-:W4:Y:S01]  /*0720*/  LDG.E.U8 R19, desc[UR4][R4.64] ;  /* 0x0000000404137981 */ /* 0x000f22000c1e1100 */
[----:B------:R-:W-:Y:S01]  /*0730*/  IMAD.X R11, R25, 0x1, R9, P1 ;  /* 0x00000001190b7824 */ /* 0x000fe200008e0609 */
[----:B--2---:R-:W-:Y:S01]  /*0740*/  IADD3 R12, P1, PT, R10, R2, RZ ;  /* 0x000000020a0c7210 */ /* 0x004fe20007f3e0ff */
[----:B------:R-:W-:-:S04]  /*0750*/  VIADD R0, R0, 0x8 ;  /* 0x0000000800007836 */ /* 0x000fc80000000000 */
[----:B------:R-:W-:Y:S01]  /*0760*/  IMAD.X R13, R25, 0x1, R11, P1 ;  /* 0x00000001190d7824 */ /* 0x000fe200008e060b */
[----:B----4-:R3:W-:Y:S04]  /*0770*/  STG.E.U8 desc[UR4][R10.64], R19 ;  /* 0x000000130a007986 */ /* 0x0107e8000c101104 */
[----:B------:R3:W-:Y:S03]  /*0780*/  STG.E.U8 desc[UR4][R12.64], R19 ;  /* 0x000000130c007986 */ /* 0x0007e6000c101104 */
.L_x_2:
[----:B------:R-:W-:Y:S05]  /*0790*/  @!P0 EXIT ;  /* 0x000000000000894d */ /* 0x000fea0003800000 */
[----:B------:R-:W-:Y:S02]  /*07a0*/  ISETP.GE.U32.AND P1, PT, R18, 0x4, PT ;  /* 0x000000041200780c */ /* 0x000fe40003f26070 */
[----:B------:R-:W-:-:S04]  /*07b0*/  LOP3.LUT R3, R3, 0x3, RZ, 0xc0, !PT ;  /* 0x0000000303037812 */ /* 0x000fc800078ec0ff */
[----:B------:R-:W-:-:S07]  /*07c0*/  ISETP.NE.AND P0, PT, R3, RZ, PT ;  /* 0x000000ff0300720c */ /* 0x000fce0003f05270 */
[----:B------:R-:W-:Y:S06]  /*07d0*/  @!P1 BRA `(.L_x_3) ;  /* 0x0000000000489947 */ /* 0x000fec0003800000 */
[----:B---3--:R-:W2:Y:S01]  /*07e0*/  LDG.E.U8 R17, desc[UR4][R4.64] ;  /* 0x0000000404117981 */ /* 0x008ea2000c1e1100 */
        /* <DEDUP_REMOVED lines=10> */
[----:B------:R-:W-:Y:S01]  /*0890*/  IADD3 R12, P1, PT, R10, R2, RZ ;  /* 0x000000020a0c7210 */ /* 0x000fe20007f3e0ff */
[----:B------:R-:W-:-:S04]  /*08a0*/  VIADD R0, R0, 0x4 ;  /* 0x0000000400007836 */ /* 0x000fc80000000000 */
[----:B------:R-:W-:Y:S01]  /*08b0*/  IMAD.X R13, R15, 0x1, R11, P1 ;  /* 0x000000010f0d7824 */ /* 0x000fe200008e060b */
[----:B------:R-:W-:-:S05]  /*08c0*/  IADD3 R14, P1, PT, R12, R2, RZ ;  /* 0x000000020c0e7210 */ /* 0x000fca0007f3e0ff */
[----:B------:R-:W-:Y:S01]  /*08d0*/  IMAD.X R15, R15, 0x1, R13, P1 ;  /* 0x000000010f0f7824 */ /* 0x000fe200008e060d */
[----:B--2---:R0:W-:Y:S04]  /*08e0*/  STG.E.U8 desc[UR4][R12.64], R19 ;  /* 0x000000130c007986 */ /* 0x0041e8000c101104 */
[----:B------:R0:W-:Y:S03]  /*08f0*/  STG.E.U8 desc[UR4][R14.64], R19 ;  /* 0x000000130e007986 */ /* 0x0001e6000c101104 */
.L_x_3:
[----:B------:R-:W-:Y:S05]  /*0900*/  @!P0 EXIT ;  /* 0x000000000000894d */ /* 0x000fea0003800000 */
[----:B0--3--:R0:W5:Y:S01]  /*0910*/  LDG.E.U8 R9, desc[UR4][R4.64] ;  /* 0x0000000404097981 */ /* 0x009162000c1e1100 */
[----:B------:R-:W-:Y:S01]  /*0920*/  IMAD R7, R0, R2, R7 ;  /* 0x0000000200077224 */ /* 0x000fe200078e0207 */
[----:B------:R-:W1:Y:S01]  /*0930*/  LDCU.64 UR6, c[0x0][0x388] ;  /* 0x00007100ff0677ac */ /* 0x000e620008000a00 */
[----:B------:R-:W-:-:S07]  /*0940*/  IMAD.MOV R3, RZ, RZ, -R3 ;  /* 0x000000ffff037224 */ /* 0x000fce00078e0a03 */
.L_x_4:
[----:B012---:R-:W-:Y:S01]  /*0950*/  IADD3 R4, P0, PT, R7, UR6, RZ ;  /* 0x0000000607047c10 */ /* 0x007fe2000ff1e0ff */
[----:B------:R-:W-:-:S03]  /*0960*/  VIADD R3, R3, 0x1 ;  /* 0x0000000103037836 */ /* 0x000fc60000000000 */
[C---:B------:R-:W-:Y:S01]  /*0970*/  LEA.HI.X.SX32 R5, R7.reuse, UR7, 0x1, P0 ;  /* 0x0000000707057c11 */ /* 0x040fe200080f0eff */
[----:B------:R-:W-:Y:S01]  /*0980*/  IMAD.IADD R7, R7, 0x1, R2 ;  /* 0x0000000107077824 */ /* 0x000fe200078e0202 */
[----:B------:R-:W-:-:S03]  /*0990*/  ISETP.NE.AND P0, PT, R3, RZ, PT ;  /* 0x000000ff0300720c */ /* 0x000fc60003f05270 */
[----:B-----5:R2:W-:Y:S10]  /*09a0*/  STG.E.U8 desc[UR4][R4.64], R9 ;  /* 0x0000000904007986 */ /* 0x0205f4000c101104 */
[----:B------:R-:W-:Y:S05]  /*09b0*/  @P0 BRA `(.L_x_4) ;  /* 0xfffffffc00e40947 */ /* 0x000fea000383ffff */
[----:B------:R-:W-:Y:S05]  /*09c0*/  EXIT ;  /* 0x000000000000794d */ /* 0x000fea0003800000 */
.L_x_5:
[----:B------:R-:W-:-:S00]  /*09d0*/  BRA `(.L_x_5) ;  /* 0xfffffffc00fc7947 */ /* 0x000fc0000383ffff */
[----:B------:R-:W-:-:S00]  /*09e0*/  NOP ;  /* 0x0000000000007918 */ /* 0x000fc00000000000 */
        /* <DEDUP_REMOVED lines=9> */
.L_x_6:


//--------------------- .nv.shared.reserved.0     --------------------------
	.section	.nv.shared.reserved.0,"aw",@nobits
	.weak		__nv_reservedSMEM_offset_0_alias
	.size		__nv_reservedSMEM_offset_0_alias, 0, 64
	.other		__nv_reservedSMEM_offset_0_alias,@"STO_CUDA_RESERVED_SHARED STV_DEFAULT"
__nv_reservedSMEM_offset_0_alias:
	.zero		0
	.zero		64


//--------------------- .nv.constant0._Z8multiplyPcS_ii --------------------------
	.section	.nv.constant0._Z8multiplyPcS_ii,"a",@progbits
	.sectionflags	@""
	.align	4
.nv.constant0._Z8multiplyPcS_ii:
	.zero		920


//--------------------- SYMBOLS --------------------------

	.type		.nv.reservedSmem.offset0,@object
	.size		.nv.reservedSmem.offset0,0x4
